//
// Generated by NVIDIA NVVM Compiler
//
// Compiler Build ID: CL-36424714
// Cuda compilation tools, release 13.0, V13.0.88
// Based on NVVM 20.0.0
//

.version 9.0
.target sm_100
.address_size 64

	// .globl	_Z4tanhPfii

.visible .entry _Z4tanhPfii(
	.param .u64 .ptr .align 1 _Z4tanhPfii_param_0,
	.param .u32 _Z4tanhPfii_param_1,
	.param .u32 _Z4tanhPfii_param_2
)
{
	.reg .pred 	%p<18>;
	.reg .b32 	%r<33>;
	.reg .b32 	%f<81>;
	.reg .b64 	%rd<8>;

	ld.param.u64 	%rd3, [_Z4tanhPfii_param_0];
	ld.param.u32 	%r17, [_Z4tanhPfii_param_1];
	ld.param.u32 	%r18, [_Z4tanhPfii_param_2];
	cvta.to.global.u64 	%rd1, %rd3;
	mov.u32 	%r19, %ctaid.x;
	mov.u32 	%r20, %ntid.x;
	mov.u32 	%r21, %tid.x;
	mad.lo.s32 	%r22, %r19, %r20, %r21;
	mul.lo.s32 	%r1, %r18, %r22;
	setp.lt.s32 	%p1, %r18, 1;
	setp.ge.s32 	%p2, %r1, %r17;
	or.pred  	%p3, %p1, %p2;
	@%p3 bra 	$L__BB0_7;
	not.b32 	%r24, %r1;
	add.s32 	%r25, %r17, %r24;
	add.s32 	%r26, %r18, -1;
	min.u32 	%r27, %r25, %r26;
	add.s32 	%r2, %r27, 1;
	and.b32  	%r3, %r2, 3;
	setp.lt.u32 	%p4, %r27, 3;
	mov.b32 	%r30, 0;
	@%p4 bra 	$L__BB0_4;
	and.b32  	%r30, %r2, -4;
	neg.s32 	%r29, %r30;
	add.s64 	%rd2, %rd1, 8;
	mov.u32 	%r28, %r1;
$L__BB0_3:
	mul.wide.s32 	%rd4, %r28, 4;
	add.s64 	%rd5, %rd2, %rd4;
	ld.global.f32 	%f1, [%rd5+-8];
	abs.f32 	%f2, %f1;
	mul.f32 	%f3, %f2, 0f4038AA3B;
	ex2.approx.ftz.f32 	%f4, %f3;
	add.f32 	%f5, %f4, 0f3F800000;
	rcp.approx.ftz.f32 	%f6, %f5;
	fma.rn.f32 	%f7, %f6, 0fC0000000, 0f3F800000;
	setp.ge.f32 	%p5, %f2, 0f41102CB4;
	selp.f32 	%f8, 0f3F800000, %f7, %p5;
	copysign.f32 	%f9, %f1, %f8;
	mul.f32 	%f10, %f1, %f1;
	fma.rn.f32 	%f11, %f10, 0f3C80F082, 0fBD563CAE;
	fma.rn.f32 	%f12, %f11, %f10, 0f3E085941;
	fma.rn.f32 	%f13, %f12, %f10, 0fBEAAA9ED;
	fma.rn.f32 	%f14, %f13, %f10, 0f00000000;
	fma.rn.f32 	%f15, %f14, %f1, %f1;
	setp.ge.f32 	%p6, %f2, 0f3F19999A;
	selp.f32 	%f16, %f9, %f15, %p6;
	st.global.f32 	[%rd5+-8], %f16;
	ld.global.f32 	%f17, [%rd5+-4];
	abs.f32 	%f18, %f17;
	mul.f32 	%f19, %f18, 0f4038AA3B;
	ex2.approx.ftz.f32 	%f20, %f19;
	add.f32 	%f21, %f20, 0f3F800000;
	rcp.approx.ftz.f32 	%f22, %f21;
	fma.rn.f32 	%f23, %f22, 0fC0000000, 0f3F800000;
	setp.ge.f32 	%p7, %f18, 0f41102CB4;
	selp.f32 	%f24, 0f3F800000, %f23, %p7;
	copysign.f32 	%f25, %f17, %f24;
	mul.f32 	%f26, %f17, %f17;
	fma.rn.f32 	%f27, %f26, 0f3C80F082, 0fBD563CAE;
	fma.rn.f32 	%f28, %f27, %f26, 0f3E085941;
	fma.rn.f32 	%f29, %f28, %f26, 0fBEAAA9ED;
	fma.rn.f32 	%f30, %f29, %f26, 0f00000000;
	fma.rn.f32 	%f31, %f30, %f17, %f17;
	setp.ge.f32 	%p8, %f18, 0f3F19999A;
	selp.f32 	%f32, %f25, %f31, %p8;
	st.global.f32 	[%rd5+-4], %f32;
	ld.global.f32 	%f33, [%rd5];
	abs.f32 	%f34, %f33;
	mul.f32 	%f35, %f34, 0f4038AA3B;
	ex2.approx.ftz.f32 	%f36, %f35;
	add.f32 	%f37, %f36, 0f3F800000;
	rcp.approx.ftz.f32 	%f38, %f37;
	fma.rn.f32 	%f39, %f38, 0fC0000000, 0f3F800000;
	setp.ge.f32 	%p9, %f34, 0f41102CB4;
	selp.f32 	%f40, 0f3F800000, %f39, %p9;
	copysign.f32 	%f41, %f33, %f40;
	mul.f32 	%f42, %f33, %f33;
	fma.rn.f32 	%f43, %f42, 0f3C80F082, 0fBD563CAE;
	fma.rn.f32 	%f44, %f43, %f42, 0f3E085941;
	fma.rn.f32 	%f45, %f44, %f42, 0fBEAAA9ED;
	fma.rn.f32 	%f46, %f45, %f42, 0f00000000;
	fma.rn.f32 	%f47, %f46, %f33, %f33;
	setp.ge.f32 	%p10, %f34, 0f3F19999A;
	selp.f32 	%f48, %f41, %f47, %p10;
	st.global.f32 	[%rd5], %f48;
	ld.global.f32 	%f49, [%rd5+4];
	abs.f32 	%f50, %f49;
	mul.f32 	%f51, %f50, 0f4038AA3B;
	ex2.approx.ftz.f32 	%f52, %f51;
	add.f32 	%f53, %f52, 0f3F800000;
	rcp.approx.ftz.f32 	%f54, %f53;
	fma.rn.f32 	%f55, %f54, 0fC0000000, 0f3F800000;
	setp.ge.f32 	%p11, %f50, 0f41102CB4;
	selp.f32 	%f56, 0f3F800000, %f55, %p11;
	copysign.f32 	%f57, %f49, %f56;
	mul.f32 	%f58, %f49, %f49;
	fma.rn.f32 	%f59, %f58, 0f3C80F082, 0fBD563CAE;
	fma.rn.f32 	%f60, %f59, %f58, 0f3E085941;
	fma.rn.f32 	%f61, %f60, %f58, 0fBEAAA9ED;
	fma.rn.f32 	%f62, %f61, %f58, 0f00000000;
	fma.rn.f32 	%f63, %f62, %f49, %f49;
	setp.ge.f32 	%p12, %f50, 0f3F19999A;
	selp.f32 	%f64, %f57, %f63, %p12;
	st.global.f32 	[%rd5+4], %f64;
	add.s32 	%r29, %r29, 4;
	add.s32 	%r28, %r28, 4;
	setp.ne.s32 	%p13, %r29, 0;
	@%p13 bra 	$L__BB0_3;
$L__BB0_4:
	setp.eq.s32 	%p14, %r3, 0;
	@%p14 bra 	$L__BB0_7;
	add.s32 	%r32, %r30, %r1;
	neg.s32 	%r31, %r3;
$L__BB0_6:
	.pragma "nounroll";
	mul.wide.s32 	%rd6, %r32, 4;
	add.s64 	%rd7, %rd1, %rd6;
	ld.global.f32 	%f65, [%rd7];
	abs.f32 	%f66, %f65;
	mul.f32 	%f67, %f66, 0f4038AA3B;
	ex2.approx.ftz.f32 	%f68, %f67;
	add.f32 	%f69, %f68, 0f3F800000;
	rcp.approx.ftz.f32 	%f70, %f69;
	fma.rn.f32 	%f71, %f70, 0fC0000000, 0f3F800000;
	setp.ge.f32 	%p15, %f66, 0f41102CB4;
	selp.f32 	%f72, 0f3F800000, %f71, %p15;
	copysign.f32 	%f73, %f65, %f72;
	mul.f32 	%f74, %f65, %f65;
	fma.rn.f32 	%f75, %f74, 0f3C80F082, 0fBD563CAE;
	fma.rn.f32 	%f76, %f75, %f74, 0f3E085941;
	fma.rn.f32 	%f77, %f76, %f74, 0fBEAAA9ED;
	fma.rn.f32 	%f78, %f77, %f74, 0f00000000;
	fma.rn.f32 	%f79, %f78, %f65, %f65;
	setp.ge.f32 	%p16, %f66, 0f3F19999A;
	selp.f32 	%f80, %f73, %f79, %p16;
	st.global.f32 	[%rd7], %f80;
	add.s32 	%r32, %r32, 1;
	add.s32 	%r31, %r31, 1;
	setp.ne.s32 	%p17, %r31, 0;
	@%p17 bra 	$L__BB0_6;
$L__BB0_7:
	ret;

}
	// .globl	_Z7sigmoidPfS_i
.visible .entry _Z7sigmoidPfS_i(
	.param .u64 .ptr .align 1 _Z7sigmoidPfS_i_param_0,
	.param .u64 .ptr .align 1 _Z7sigmoidPfS_i_param_1,
	.param .u32 _Z7sigmoidPfS_i_param_2
)
{
	.reg .pred 	%p<2>;
	.reg .b32 	%r<8>;
	.reg .b32 	%f<15>;
	.reg .b64 	%rd<8>;

	ld.param.u64 	%rd1, [_Z7sigmoidPfS_i_param_0];
	ld.param.u64 	%rd2, [_Z7sigmoidPfS_i_param_1];
	ld.param.u32 	%r2, [_Z7sigmoidPfS_i_param_2];
	mov.u32 	%r3, %ctaid.x;
	mov.u32 	%r4, %ntid.x;
	mov.u32 	%r5, %tid.x;
	mad.lo.s32 	%r1, %r3, %r4, %r5;
	setp.ge.s32 	%p1, %r1, %r2;
	@%p1 bra 	$L__BB1_2;
	cvta.to.global.u64 	%rd3, %rd1;
	cvta.to.global.u64 	%rd4, %rd2;
	mul.wide.s32 	%rd5, %r1, 4;
	add.s64 	%rd6, %rd3, %rd5;
	ld.global.f32 	%f1, [%rd6];
	fma.rn.f32 	%f2, %f1, 0fBBBB989D, 0f3F000000;
	cvt.sat.f32.f32 	%f3, %f2;
	mov.f32 	%f4, 0f4B400001;
	mov.f32 	%f5, 0f437C0000;
	fma.rm.f32 	%f6, %f3, %f5, %f4;
	add.f32 	%f7, %f6, 0fCB40007F;
	neg.f32 	%f8, %f7;
	fma.rn.f32 	%f9, %f1, 0fBFB8AA3B, %f8;
	fma.rn.f32 	%f10, %f1, 0fB2A57060, %f9;
	mov.b32 	%r6, %f6;
	shl.b32 	%r7, %r6, 23;
	mov.b32 	%f11, %r7;
	ex2.approx.ftz.f32 	%f12, %f10;
	fma.rn.f32 	%f13, %f12, %f11, 0f3F800000;
	rcp.rn.f32 	%f14, %f13;
	add.s64 	%rd7, %rd4, %rd5;
	st.global.f32 	[%rd7], %f14;
$L__BB1_2:
	ret;

}
	// .globl	_Z4reluPfS_i
.visible .entry _Z4reluPfS_i(
	.param .u64 .ptr .align 1 _Z4reluPfS_i_param_0,
	.param .u64 .ptr .align 1 _Z4reluPfS_i_param_1,
	.param .u32 _Z4reluPfS_i_param_2
)
{
	.reg .pred 	%p<2>;
	.reg .b32 	%r<6>;
	.reg .b32 	%f<3>;
	.reg .b64 	%rd<8>;

	ld.param.u64 	%rd1, [_Z4reluPfS_i_param_0];
	ld.param.u64 	%rd2, [_Z4reluPfS_i_param_1];
	ld.param.u32 	%r2, [_Z4reluPfS_i_param_2];
	mov.u32 	%r3, %ctaid.x;
	mov.u32 	%r4, %ntid.x;
	mov.u32 	%r5, %tid.x;
	mad.lo.s32 	%r1, %r3, %r4, %r5;
	setp.ge.s32 	%p1, %r1, %r2;
	@%p1 bra 	$L__BB2_2;
	cvta.to.global.u64 	%rd3, %rd2;
	cvta.to.global.u64 	%rd4, %rd1;
	mul.wide.s32 	%rd5, %r1, 4;
	add.s64 	%rd6, %rd4, %rd5;
	ld.global.f32 	%f1, [%rd6];
	max.f32 	%f2, %f1, 0f00000000;
	add.s64 	%rd7, %rd3, %rd5;
	st.global.f32 	[%rd7], %f2;
$L__BB2_2:
	ret;

}


// ===== COMPILED SASS (sm_100) =====

	.target	sm_100

	.elftype	@"ET_EXEC"


//--------------------- .note.nv.tkinfo           --------------------------
	.section	.note.nv.tkinfo,"",@"SHT_NOTE"
	.sectionflags	@"SHF_NOTE_NV_TKINFO"
	.tkinfo
        /*0018*/ 	.word	0x00000002
        /*0030*/ 	.string	""
        /*0030*/ 	.string	"ptxas"
        /*0030*/ 	.string	"Cuda compilation tools, release 13.0, V13.0.88"
        /*0030*/ 	.string	"Build cuda_13.0.r13.0/compiler.36424714_0"
        /*0030*/ 	.string	"-arch sm_100 -m 64 "



//--------------------- .note.nv.cuinfo           --------------------------
	.section	.note.nv.cuinfo,"",@"SHT_NOTE"
	.sectionflags	@"SHF_NOTE_NV_CUINFO"
        /*0018*/ 	.short	0x0002
        /*001a*/ 	.short	0x0064
        /*001c*/ 	.short	0x0082
	.zero		2


//--------------------- .nv.info                  --------------------------
	.section	.nv.info,"",@"SHT_CUDA_INFO"
	.align	4


	//----- nvinfo : EIATTR_REGCOUNT
	.align		4
        /*0000*/ 	.byte	0x04, 0x2f
        /*0002*/ 	.short	(.L_1 - .L_0)
	.align		4
.L_0:
        /*0004*/ 	.word	index@(_Z4tanhPfii)
        /*0008*/ 	.word	0x0000001e


	//----- nvinfo : EIATTR_FRAME_SIZE
	.align		4
.L_1:
        /*000c*/ 	.byte	0x04, 0x11
        /*000e*/ 	.short	(.L_3 - .L_2)
	.align		4
.L_2:
        /*0010*/ 	.word	index@(_Z4tanhPfii)
        /*0014*/ 	.word	0x00000000


	//----- nvinfo : EIATTR_REGCOUNT
	.align		4
.L_3:
        /*0018*/ 	.byte	0x04, 0x2f
        /*001a*/ 	.short	(.L_5 - .L_4)
	.align		4
.L_4:
        /*001c*/ 	.word	index@(_Z7sigmoidPfS_i)
        /*0020*/ 	.word	0x0000000e


	//----- nvinfo : EIATTR_FRAME_SIZE
	.align		4
.L_5:
        /*0024*/ 	.byte	0x04, 0x11
        /*0026*/ 	.short	(.L_7 - .L_6)
	.align		4
.L_6:
        /*0028*/ 	.word	index@($__internal_0_$__cuda_sm20_rcp_rn_f32_slowpath)
        /*002c*/ 	.word	0x00000000


	//----- nvinfo : EIATTR_FRAME_SIZE
	.align		4
.L_7:
        /*0030*/ 	.byte	0x04, 0x11
        /*0032*/ 	.short	(.L_9 - .L_8)
	.align		4
.L_8:
        /*0034*/ 	.word	index@(_Z7sigmoidPfS_i)
        /*0038*/ 	.word	0x00000000


	//----- nvinfo : EIATTR_REGCOUNT
	.align		4
.L_9:
        /*003c*/ 	.byte	0x04, 0x2f
        /*003e*/ 	.short	(.L_11 - .L_10)
	.align		4
.L_10:
        /*0040*/ 	.word	index@(_Z4reluPfS_i)
        /*0044*/ 	.word	0x0000000a


	//----- nvinfo : EIATTR_FRAME_SIZE
	.align		4
.L_11:
        /*0048*/ 	.byte	0x04, 0x11
        /*004a*/ 	.short	(.L_13 - .L_12)
	.align		4
.L_12:
        /*004c*/ 	.word	index@(_Z4reluPfS_i)
        /*0050*/ 	.word	0x00000000


	//----- nvinfo : EIATTR_MIN_STACK_SIZE
	.align		4
.L_13:
        /*0054*/ 	.byte	0x04, 0x12
        /*0056*/ 	.short	(.L_15 - .L_14)
	.align		4
.L_14:
        /*0058*/ 	.word	index@(_Z4reluPfS_i)
        /*005c*/ 	.word	0x00000000


	//----- nvinfo : EIATTR_MIN_STACK_SIZE
	.align		4
.L_15:
        /*0060*/ 	.byte	0x04, 0x12
        /*0062*/ 	.short	(.L_17 - .L_16)
	.align		4
.L_16:
        /*0064*/ 	.word	index@(_Z7sigmoidPfS_i)
        /*0068*/ 	.word	0x00000000


	//----- nvinfo : EIATTR_MIN_STACK_SIZE
	.align		4
.L_17:
        /*006c*/ 	.byte	0x04, 0x12
        /*006e*/ 	.short	(.L_19 - .L_18)
	.align		4
.L_18:
        /*0070*/ 	.word	index@(_Z4tanhPfii)
        /*0074*/ 	.word	0x00000000
.L_19:


//--------------------- .nv.compat                --------------------------
	.section	.nv.compat,"",@"SHT_CUDA_COMPAT_INFO"
	.align	4
        /*0000*/ 	.byte	0x02, 0x09, 0x00, 0x00, 0x02, 0x02, 0x01, 0x00, 0x02, 0x05, 0x05, 0x00, 0x03, 0x07, 0x01, 0x01
        /*0010*/ 	.byte	0x02, 0x03, 0x00, 0x00, 0x02, 0x06, 0x01, 0x00, 0x04, 0x0b, 0x08, 0x00, 0x01, 0x00, 0x00, 0x00
        /*0020*/ 	.byte	0x00, 0x00, 0x00, 0x00


//--------------------- .nv.info._Z4reluPfS_i     --------------------------
	.section	.nv.info._Z4reluPfS_i,"",@"SHT_CUDA_INFO"
	.sectionflags	@""
	.align	4


	//----- nvinfo : EIATTR_CUDA_API_VERSION
	.align		4
        /*0000*/ 	.byte	0x04, 0x37
        /*0002*/ 	.short	(.L_21 - .L_20)
.L_20:
        /*0004*/ 	.word	0x00000082


	//----- nvinfo : EIATTR_KPARAM_INFO
	.align		4
.L_21:
        /*0008*/ 	.byte	0x04, 0x17
        /*000a*/ 	.short	(.L_23 - .L_22)
.L_22:
        /*000c*/ 	.word	0x00000000
        /*0010*/ 	.short	0x0002
        /*0012*/ 	.short	0x0010
        /*0014*/ 	.byte	0x00, 0xf0, 0x11, 0x00


	//----- nvinfo : EIATTR_KPARAM_INFO
	.align		4
.L_23:
        /*0018*/ 	.byte	0x04, 0x17
        /*001a*/ 	.short	(.L_25 - .L_24)
.L_24:
        /*001c*/ 	.word	0x00000000
        /*0020*/ 	.short	0x0001
        /*0022*/ 	.short	0x0008
        /*0024*/ 	.byte	0x00, 0xf5, 0x21, 0x00


	//----- nvinfo : EIATTR_KPARAM_INFO
	.align		4
.L_25:
        /*0028*/ 	.byte	0x04, 0x17
        /*002a*/ 	.short	(.L_27 - .L_26)
.L_26:
        /*002c*/ 	.word	0x00000000
        /*0030*/ 	.short	0x0000
        /*0032*/ 	.short	0x0000
        /*0034*/ 	.byte	0x00, 0xf5, 0x21, 0x00


	//----- nvinfo : EIATTR_SPARSE_MMA_MASK
	.align		4
.L_27:
        /*0038*/ 	.byte	0x03, 0x50
        /*003a*/ 	.short	0x0000


	//----- nvinfo : EIATTR_MAXREG_COUNT
	.align		4
        /*003c*/ 	.byte	0x03, 0x1b
        /*003e*/ 	.short	0x00ff


	//----- nvinfo : EIATTR_MERCURY_ISA_VERSION
	.align		4
        /*0040*/ 	.byte	0x03, 0x5f
        /*0042*/ 	.short	0x0101


	//----- nvinfo : EIATTR_VRC_CTA_INIT_COUNT
	.align		4
        /*0044*/ 	.byte	0x02, 0x4a
	.zero		1
	.zero		1


	//----- nvinfo : EIATTR_EXIT_INSTR_OFFSETS
	.align		4
        /*0048*/ 	.byte	0x04, 0x1c
        /*004a*/ 	.short	(.L_29 - .L_28)


	//   ....[0]....
.L_28:
        /*004c*/ 	.word	0x00000070


	//   ....[1]....
        /*0050*/ 	.word	0x00000100


	//----- nvinfo : EIATTR_CBANK_PARAM_SIZE
	.align		4
.L_29:
        /*0054*/ 	.byte	0x03, 0x19
        /*0056*/ 	.short	0x0014


	//----- nvinfo : EIATTR_PARAM_CBANK
	.align		4
        /*0058*/ 	.byte	0x04, 0x0a
        /*005a*/ 	.short	(.L_31 - .L_30)
	.align		4
.L_30:
        /*005c*/ 	.word	index@(.nv.constant0._Z4reluPfS_i)
        /*0060*/ 	.short	0x0380
        /*0062*/ 	.short	0x0014


	//----- nvinfo : EIATTR_SW_WAR
	.align		4
.L_31:
        /*0064*/ 	.byte	0x04, 0x36
        /*0066*/ 	.short	(.L_33 - .L_32)
.L_32:
        /*0068*/ 	.word	0x00000008
.L_33:


//--------------------- .nv.info._Z7sigmoidPfS_i  --------------------------
	.section	.nv.info._Z7sigmoidPfS_i,"",@"SHT_CUDA_INFO"
	.sectionflags	@""
	.align	4


	//----- nvinfo : EIATTR_CUDA_API_VERSION
	.align		4
        /*0000*/ 	.byte	0x04, 0x37
        /*0002*/ 	.short	(.L_35 - .L_34)
.L_34:
        /*0004*/ 	.word	0x00000082


	//----- nvinfo : EIATTR_KPARAM_INFO
	.align		4
.L_35:
        /*0008*/ 	.byte	0x04, 0x17
        /*000a*/ 	.short	(.L_37 - .L_36)
.L_36:
        /*000c*/ 	.word	0x00000000
        /*0010*/ 	.short	0x0002
        /*0012*/ 	.short	0x0010
        /*0014*/ 	.byte	0x00, 0xf0, 0x11, 0x00


	//----- nvinfo : EIATTR_KPARAM_INFO
	.align		4
.L_37:
        /*0018*/ 	.byte	0x04, 0x17
        /*001a*/ 	.short	(.L_39 - .L_38)
.L_38:
        /*001c*/ 	.word	0x00000000
        /*0020*/ 	.short	0x0001
        /*0022*/ 	.short	0x0008
        /*0024*/ 	.byte	0x00, 0xf5, 0x21, 0x00


	//----- nvinfo : EIATTR_KPARAM_INFO
	.align		4
.L_39:
        /*0028*/ 	.byte	0x04, 0x17
        /*002a*/ 	.short	(.L_41 - .L_40)
.L_40:
        /*002c*/ 	.word	0x00000000
        /*0030*/ 	.short	0x0000
        /*0032*/ 	.short	0x0000
        /*0034*/ 	.byte	0x00, 0xf5, 0x21, 0x00


	//----- nvinfo : EIATTR_SPARSE_MMA_MASK
	.align		4
.L_41:
        /*0038*/ 	.byte	0x03, 0x50
        /*003a*/ 	.short	0x0000


	//----- nvinfo : EIATTR_MAXREG_COUNT
	.align		4
        /*003c*/ 	.byte	0x03, 0x1b
        /*003e*/ 	.short	0x00ff


	//----- nvinfo : EIATTR_MERCURY_ISA_VERSION
	.align		4
        /*0040*/ 	.byte	0x03, 0x5f
        /*0042*/ 	.short	0x0101


	//----- nvinfo : EIATTR_VRC_CTA_INIT_COUNT
	.align		4
        /*0044*/ 	.byte	0x02, 0x4a
	.zero		1
	.zero		1


	//----- nvinfo : EIATTR_EXIT_INSTR_OFFSETS
	.align		4
        /*0048*/ 	.byte	0x04, 0x1c
        /*004a*/ 	.short	(.L_43 - .L_42)


	//   ....[0]....
.L_42:
        /*004c*/ 	.word	0x00000070


	//   ....[1]....
        /*0050*/ 	.word	0x00000260


	//----- nvinfo : EIATTR_CRS_STACK_SIZE
	.align		4
.L_43:
        /*0054*/ 	.byte	0x04, 0x1e
        /*0056*/ 	.short	(.L_45 - .L_44)
.L_44:
        /*0058*/ 	.word	0x00000000


	//----- nvinfo : EIATTR_CBANK_PARAM_SIZE
	.align		4
.L_45:
        /*005c*/ 	.byte	0x03, 0x19
        /*005e*/ 	.short	0x0014


	//----- nvinfo : EIATTR_PARAM_CBANK
	.align		4
        /*0060*/ 	.byte	0x04, 0x0a
        /*0062*/ 	.short	(.L_47 - .L_46)
	.align		4
.L_46:
        /*0064*/ 	.word	index@(.nv.constant0._Z7sigmoidPfS_i)
        /*0068*/ 	.short	0x0380
        /*006a*/ 	.short	0x0014


	//----- nvinfo : EIATTR_SW_WAR
	.align		4
.L_47:
        /*006c*/ 	.byte	0x04, 0x36
        /*006e*/ 	.short	(.L_49 - .L_48)
.L_48:
        /*0070*/ 	.word	0x00000008
.L_49:


//--------------------- .nv.info._Z4tanhPfii      --------------------------
	.section	.nv.info._Z4tanhPfii,"",@"SHT_CUDA_INFO"
	.sectionflags	@""
	.align	4


	//----- nvinfo : EIATTR_CUDA_API_VERSION
	.align		4
        /*0000*/ 	.byte	0x04, 0x37
        /*0002*/ 	.short	(.L_51 - .L_50)
.L_50:
        /*0004*/ 	.word	0x00000082


	//----- nvinfo : EIATTR_KPARAM_INFO
	.align		4
.L_51:
        /*0008*/ 	.byte	0x04, 0x17
        /*000a*/ 	.short	(.L_53 - .L_52)
.L_52:
        /*000c*/ 	.word	0x00000000
        /*0010*/ 	.short	0x0002
        /*0012*/ 	.short	0x000c
        /*0014*/ 	.byte	0x00, 0xf0, 0x11, 0x00


	//----- nvinfo : EIATTR_KPARAM_INFO
	.align		4
.L_53:
        /*0018*/ 	.byte	0x04, 0x17
        /*001a*/ 	.short	(.L_55 - .L_54)
.L_54:
        /*001c*/ 	.word	0x00000000
        /*0020*/ 	.short	0x0001
        /*0022*/ 	.short	0x0008
        /*0024*/ 	.byte	0x00, 0xf0, 0x11, 0x00


	//----- nvinfo : EIATTR_KPARAM_INFO
	.align		4
.L_55:
        /*0028*/ 	.byte	0x04, 0x17
        /*002a*/ 	.short	(.L_57 - .L_56)
.L_56:
        /*002c*/ 	.word	0x00000000
        /*0030*/ 	.short	0x0000
        /*0032*/ 	.short	0x0000
        /*0034*/ 	.byte	0x00, 0xf5, 0x21, 0x00


	//----- nvinfo : EIATTR_SPARSE_MMA_MASK
	.align		4
.L_57:
        /*0038*/ 	.byte	0x03, 0x50
        /*003a*/ 	.short	0x0000


	//----- nvinfo : EIATTR_MAXREG_COUNT
	.align		4
        /*003c*/ 	.byte	0x03, 0x1b
        /*003e*/ 	.short	0x00ff


	//----- nvinfo : EIATTR_MERCURY_ISA_VERSION
	.align		4
        /*0040*/ 	.byte	0x03, 0x5f
        /*0042*/ 	.short	0x0101


	//----- nvinfo : EIATTR_VRC_CTA_INIT_COUNT
	.align		4
        /*0044*/ 	.byte	0x02, 0x4a
	.zero		1
	.zero		1


	//----- nvinfo : EIATTR_EXIT_INSTR_OFFSETS
	.align		4
        /*0048*/ 	.byte	0x04, 0x1c
        /*004a*/ 	.short	(.L_59 - .L_58)


	//   ....[0]....
.L_58:
        /*004c*/ 	.word	0x00000090


	//   ....[1]....
        /*0050*/ 	.word	0x00000670


	//   ....[2]....
        /*0054*/ 	.word	0x00000830


	//----- nvinfo : EIATTR_CRS_STACK_SIZE
	.align		4
.L_59:
        /*0058*/ 	.byte	0x04, 0x1e
        /*005a*/ 	.short	(.L_61 - .L_60)
.L_60:
        /*005c*/ 	.word	0x00000000


	//----- nvinfo : EIATTR_CBANK_PARAM_SIZE
	.align		4
.L_61:
        /*0060*/ 	.byte	0x03, 0x19
        /*0062*/ 	.short	0x0010


	//----- nvinfo : EIATTR_PARAM_CBANK
	.align		4
        /*0064*/ 	.byte	0x04, 0x0a
        /*0066*/ 	.short	(.L_63 - .L_62)
	.align		4
.L_62:
        /*0068*/ 	.word	index@(.nv.constant0._Z4tanhPfii)
        /*006c*/ 	.short	0x0380
        /*006e*/ 	.short	0x0010


	//----- nvinfo : EIATTR_SW_WAR
	.align		4
.L_63:
        /*0070*/ 	.byte	0x04, 0x36
        /*0072*/ 	.short	(.L_65 - .L_64)
.L_64:
        /*0074*/ 	.word	0x00000008
.L_65:


//--------------------- .nv.callgraph             --------------------------
	.section	.nv.callgraph,"",@"SHT_CUDA_CALLGRAPH"
	.align	4
	.sectionentsize	8
	.align		4
        /*0000*/ 	.word	0x00000000
	.align		4
        /*0004*/ 	.word	0xffffffff
	.align		4
        /*0008*/ 	.word	0x00000000
	.align		4
        /*000c*/ 	.word	0xfffffffe
	.align		4
        /*0010*/ 	.word	0x00000000
	.align		4
        /*0014*/ 	.word	0xfffffffd
	.align		4
        /*0018*/ 	.word	0x00000000
	.align		4
        /*001c*/ 	.word	0xfffffffc


//--------------------- .text._Z4reluPfS_i        --------------------------
	.section	.text._Z4reluPfS_i,"ax",@progbits
	.align	128
        .global         _Z4reluPfS_i
        .type           _Z4reluPfS_i,@function
        .size           _Z4reluPfS_i,(.L_x_15 - _Z4reluPfS_i)
        .other          _Z4reluPfS_i,@"STO_CUDA_ENTRY STV_DEFAULT"
_Z4reluPfS_i:
.text._Z4reluPfS_i:
[----:B------:R-:W-:Y:S01]  /*0000*/  LDC R1, c[0x0][0x37c] ;  /* 0x0000df00ff017b82 */ /* 0x000fe20000000800 */
[----:B------:R-:W0:Y:S07]  /*0010*/  S2R R0, SR_TID.X ;  /* 0x0000000000007919 */ /* 0x000e2e0000002100 */
[----:B------:R-:W0:Y:S01]  /*0020*/  S2UR UR4, SR_CTAID.X ;  /* 0x00000000000479c3 */ /* 0x000e220000002500 */
[----:B------:R-:W1:Y:S07]  /*0030*/  LDCU UR5, c[0x0][0x390] ;  /* 0x00007200ff0577ac */ /* 0x000e6e0008000800 */
[----:B------:R-:W0:Y:S02]  /*0040*/  LDC R7, c[0x0][0x360] ;  /* 0x0000d800ff077b82 */ /* 0x000e240000000800 */
[----:B0-----:R-:W-:-:S05]  /*0050*/  IMAD R7, R7, UR4, R0 ;  /* 0x0000000407077c24 */ /* 0x001fca000f8e0200 */
[----:B-1----:R-:W-:-:S13]  /*0060*/  ISETP.GE.AND P0, PT, R7, UR5, PT ;  /* 0x0000000507007c0c */ /* 0x002fda000bf06270 */
[----:B------:R-:W-:Y:S05]  /*0070*/  @P0 EXIT ;  /* 0x000000000000094d */ /* 0x000fea0003800000 */
[----:B------:R-:W0:Y:S01]  /*0080*/  LDC.64 R2, c[0x0][0x380] ;  /* 0x0000e000ff027b82 */ /* 0x000e220000000a00 */
[----:B------:R-:W1:Y:S07]  /*0090*/  LDCU.64 UR4, c[0x0][0x358] ;  /* 0x00006b00ff0477ac */ /* 0x000e6e0008000a00 */
[----:B------:R-:W2:Y:S01]  /*00a0*/  LDC.64 R4, c[0x0][0x388] ;  /* 0x0000e200ff047b82 */ /* 0x000ea20000000a00 */
[----:B0-----:R-:W-:-:S06]  /*00b0*/  IMAD.WIDE R2, R7, 0x4, R2 ;  /* 0x0000000407027825 */ /* 0x001fcc00078e0202 */
[----:B-1----:R-:W3:Y:S01]  /*00c0*/  LDG.E R2, desc[UR4][R2.64] ;  /* 0x0000000402027981 */ /* 0x002ee2000c1e1900 */
[----:B--2---:R-:W-:Y:S01]  /*00d0*/  IMAD.WIDE R4, R7, 0x4, R4 ;  /* 0x0000000407047825 */ /* 0x004fe200078e0204 */
[----:B---3--:R-:W-:-:S05]  /*00e0*/  FMNMX R7, RZ, R2, !PT ;  /* 0x00000002ff077209 */ /* 0x008fca0007800000 */
[----:B------:R-:W-:Y:S01]  /*00f0*/  STG.E desc[UR4][R4.64], R7 ;  /* 0x0000000704007986 */ /* 0x000fe2000c101904 */
[----:B------:R-:W-:Y:S05]  /*0100*/  EXIT ;  /* 0x000000000000794d */ /* 0x000fea0003800000 */
.L_x_0:
[----:B------:R-:W-:-:S00]  /*0110*/  BRA `(.L_x_0) ;  /* 0xfffffffc00fc7947 */ /* 0x000fc0000383ffff */
[----:B------:R-:W-:-:S00]  /*0120*/  NOP ;  /* 0x0000000000007918 */ /* 0x000fc00000000000 */
        /* <DEDUP_REMOVED lines=13> */
.L_x_15:


//--------------------- .text._Z7sigmoidPfS_i     --------------------------
	.section	.text._Z7sigmoidPfS_i,"ax",@progbits
	.align	128
        .global         _Z7sigmoidPfS_i
        .type           _Z7sigmoidPfS_i,@function
        .size           _Z7sigmoidPfS_i,(.L_x_14 - _Z7sigmoidPfS_i)
        .other          _Z7sigmoidPfS_i,@"STO_CUDA_ENTRY STV_DEFAULT"
_Z7sigmoidPfS_i:
.text._Z7sigmoidPfS_i:
        /* <DEDUP_REMOVED lines=9> */
[----:B------:R-:W1:Y:S01]  /*0090*/  LDCU.64 UR4, c[0x0][0x358] ;  /* 0x00006b00ff0477ac */ /* 0x000e620008000a00 */
[----:B0-----:R-:W-:-:S06]  /*00a0*/  IMAD.WIDE R4, R3, 0x4, R4 ;  /* 0x0000000403047825 */ /* 0x001fcc00078e0204 */
[----:B-1----:R-:W2:Y:S01]  /*00b0*/  LDG.E R4, desc[UR4][R4.64] ;  /* 0x0000000404047981 */ /* 0x002ea2000c1e1900 */
[----:B------:R-:W-:Y:S01]  /*00c0*/  IMAD.MOV.U32 R7, RZ, RZ, 0x3bbb989d ;  /* 0x3bbb989dff077424 */ /* 0x000fe200078e00ff */
[----:B------:R-:W-:Y:S01]  /*00d0*/  BSSY.RECONVERGENT B0, `(.L_x_1) ;  /* 0x0000015000007945 */ /* 0x000fe20003800200 */
[----:B------:R-:W-:Y:S02]  /*00e0*/  IMAD.MOV.U32 R9, RZ, RZ, 0x437c0000 ;  /* 0x437c0000ff097424 */ /* 0x000fe400078e00ff */
[----:B--2---:R-:W-:-:S04]  /*00f0*/  FFMA.SAT R0, R4, -R7, 0.5 ;  /* 0x3f00000004007423 */ /* 0x004fc80000002807 */
[----:B------:R-:W-:-:S04]  /*0100*/  FFMA.RM R0, R0, R9, 12582913 ;  /* 0x4b40000100007423 */ /* 0x000fc80000004009 */
[C---:B------:R-:W-:Y:S01]  /*0110*/  FADD R7, R0.reuse, -12583039 ;  /* 0xcb40007f00077421 */ /* 0x040fe20000000000 */
[----:B------:R-:W-:-:S03]  /*0120*/  SHF.L.U32 R0, R0, 0x17, RZ ;  /* 0x0000001700007819 */ /* 0x000fc600000006ff */
[----:B------:R-:W-:-:S04]  /*0130*/  FFMA R7, R4, -1.4426950216293334961, -R7 ;  /* 0xbfb8aa3b04077823 */ /* 0x000fc80000000807 */
[----:B------:R-:W-:-:S06]  /*0140*/  FFMA R7, R4, -1.925963033500011079e-08, R7 ;  /* 0xb2a5706004077823 */ /* 0x000fcc0000000007 */
[----:B------:R-:W0:Y:S02]  /*0150*/  MUFU.EX2 R7, R7 ;  /* 0x0000000700077308 */ /* 0x000e240000000800 */
[----:B0-----:R-:W-:-:S04]  /*0160*/  FFMA R0, R0, R7, 1 ;  /* 0x3f80000000007423 */ /* 0x001fc80000000007 */
[----:B------:R-:W-:-:S05]  /*0170*/  VIADD R2, R0, 0x1800000 ;  /* 0x0180000000027836 */ /* 0x000fca0000000000 */
[----:B------:R-:W-:-:S04]  /*0180*/  LOP3.LUT R2, R2, 0x7f800000, RZ, 0xc0, !PT ;  /* 0x7f80000002027812 */ /* 0x000fc800078ec0ff */
[----:B------:R-:W-:-:S13]  /*0190*/  ISETP.GT.U32.AND P0, PT, R2, 0x1ffffff, PT ;  /* 0x01ffffff0200780c */ /* 0x000fda0003f04070 */
[----:B------:R-:W-:Y:S05]  /*01a0*/  @P0 BRA `(.L_x_2) ;  /* 0x00000000000c0947 */ /* 0x000fea0003800000 */
[----:B------:R-:W-:-:S07]  /*01b0*/  MOV R4, 0x1d0 ;  /* 0x000001d000047802 */ /* 0x000fce0000000f00 */
[----:B------:R-:W-:Y:S05]  /*01c0*/  CALL.REL.NOINC `($__internal_0_$__cuda_sm20_rcp_rn_f32_slowpath) ;  /* 0x0000000000287944 */ /* 0x000fea0003c00000 */
[----:B------:R-:W-:Y:S05]  /*01d0*/  BRA `(.L_x_3) ;  /* 0x0000000000107947 */ /* 0x000fea0003800000 */
.L_x_2:
[----:B------:R-:W0:Y:S02]  /*01e0*/  MUFU.RCP R7, R0 ;  /* 0x0000000000077308 */ /* 0x000e240000001000 */
[----:B0-----:R-:W-:-:S04]  /*01f0*/  FFMA R2, R0, R7, -1 ;  /* 0xbf80000000027423 */ /* 0x001fc80000000007 */
[----:B------:R-:W-:-:S04]  /*0200*/  FADD.FTZ R2, -R2, -RZ ;  /* 0x800000ff02027221 */ /* 0x000fc80000010100 */
[----:B------:R-:W-:-:S07]  /*0210*/  FFMA R7, R7, R2, R7 ;  /* 0x0000000207077223 */ /* 0x000fce0000000007 */
.L_x_3:
[----:B------:R-:W-:Y:S05]  /*0220*/  BSYNC.RECONVERGENT B0 ;  /* 0x0000000000007941 */ /* 0x000fea0003800200 */
.L_x_1:
[----:B------:R-:W0:Y:S02]  /*0230*/  LDC.64 R4, c[0x0][0x388] ;  /* 0x0000e200ff047b82 */ /* 0x000e240000000a00 */
[----:B0-----:R-:W-:-:S05]  /*0240*/  IMAD.WIDE R2, R3, 0x4, R4 ;  /* 0x0000000403027825 */ /* 0x001fca00078e0204 */
[----:B------:R-:W-:Y:S01]  /*0250*/  STG.E desc[UR4][R2.64], R7 ;  /* 0x0000000702007986 */ /* 0x000fe2000c101904 */
[----:B------:R-:W-:Y:S05]  /*0260*/  EXIT ;  /* 0x000000000000794d */ /* 0x000fea0003800000 */
        .weak           $__internal_0_$__cuda_sm20_rcp_rn_f32_slowpath
        .type           $__internal_0_$__cuda_sm20_rcp_rn_f32_slowpath,@function
        .size           $__internal_0_$__cuda_sm20_rcp_rn_f32_slowpath,(.L_x_14 - $__internal_0_$__cuda_sm20_rcp_rn_f32_slowpath)
$__internal_0_$__cuda_sm20_rcp_rn_f32_slowpath:
[----:B------:R-:W-:Y:S01]  /*0270*/  IMAD.SHL.U32 R2, R0, 0x2, RZ ;  /* 0x0000000200027824 */ /* 0x000fe200078e00ff */
[----:B------:R-:W-:Y:S04]  /*0280*/  BSSY.RECONVERGENT B1, `(.L_x_4) ;  /* 0x0000030000017945 */ /* 0x000fe80003800200 */
[----:B------:R-:W-:-:S04]  /*0290*/  SHF.R.U32.HI R2, RZ, 0x18, R2 ;  /* 0x00000018ff027819 */ /* 0x000fc80000011602 */
[----:B------:R-:W-:-:S13]  /*02a0*/  ISETP.NE.U32.AND P0, PT, R2, RZ, PT ;  /* 0x000000ff0200720c */ /* 0x000fda0003f05070 */
[----:B------:R-:W-:Y:S05]  /*02b0*/  @P0 BRA `(.L_x_5) ;  /* 0x0000000000280947 */ /* 0x000fea0003800000 */
[----:B------:R-:W-:-:S04]  /*02c0*/  SHF.L.U32 R2, R0, 0x1, RZ ;  /* 0x0000000100027819 */ /* 0x000fc800000006ff */
[----:B------:R-:W-:-:S13]  /*02d0*/  ISETP.NE.AND P0, PT, R2, RZ, PT ;  /* 0x000000ff0200720c */ /* 0x000fda0003f05270 */
[----:B------:R-:W-:Y:S01]  /*02e0*/  @P0 FFMA R6, R0, 1.84467440737095516160e+19, RZ ;  /* 0x5f80000000060823 */ /* 0x000fe200000000ff */
[----:B------:R-:W-:Y:S08]  /*02f0*/  @!P0 MUFU.RCP R5, R0 ;  /* 0x0000000000058308 */ /* 0x000ff00000001000 */
[----:B------:R-:W0:Y:S02]  /*0300*/  @P0 MUFU.RCP R7, R6 ;  /* 0x0000000600070308 */ /* 0x000e240000001000 */
[----:B0-----:R-:W-:-:S04]  /*0310*/  @P0 FFMA R2, R6, R7, -1 ;  /* 0xbf80000006020423 */ /* 0x001fc80000000007 */
[----:B------:R-:W-:-:S04]  /*0320*/  @P0 FADD.FTZ R2, -R2, -RZ ;  /* 0x800000ff02020221 */ /* 0x000fc80000010100 */
[----:B------:R-:W-:-:S04]  /*0330*/  @P0 FFMA R2, R7, R2, R7 ;  /* 0x0000000207020223 */ /* 0x000fc80000000007 */
[----:B------:R-:W-:Y:S01]  /*0340*/  @P0 FFMA R5, R2, 1.84467440737095516160e+19, RZ ;  /* 0x5f80000002050823 */ /* 0x000fe200000000ff */
[----:B------:R-:W-:Y:S06]  /*0350*/  BRA `(.L_x_6) ;  /* 0x0000000000887947 */ /* 0x000fec0003800000 */
.L_x_5:
[----:B------:R-:W-:-:S05]  /*0360*/  VIADD R5, R2, 0xffffff03 ;  /* 0xffffff0302057836 */ /* 0x000fca0000000000 */
[----:B------:R-:W-:-:S13]  /*0370*/  ISETP.GT.U32.AND P0, PT, R5, 0x1, PT ;  /* 0x000000010500780c */ /* 0x000fda0003f04070 */
[----:B------:R-:W-:Y:S05]  /*0380*/  @P0 BRA `(.L_x_7) ;  /* 0x0000000000780947 */ /* 0x000fea0003800000 */
[----:B------:R-:W-:Y:S01]  /*0390*/  LOP3.LUT R6, R0, 0x7fffff, RZ, 0xc0, !PT ;  /* 0x007fffff00067812 */ /* 0x000fe200078ec0ff */
[----:B------:R-:W-:-:S03]  /*03a0*/  IMAD.MOV.U32 R10, RZ, RZ, 0x3 ;  /* 0x00000003ff0a7424 */ /* 0x000fc600078e00ff */
[----:B------:R-:W-:Y:S02]  /*03b0*/  LOP3.LUT R6, R6, 0x3f800000, RZ, 0xfc, !PT ;  /* 0x3f80000006067812 */ /* 0x000fe400078efcff */
[----:B------:R-:W-:Y:S02]  /*03c0*/  SHF.L.U32 R11, R10, R5, RZ ;  /* 0x000000050a0b7219 */ /* 0x000fe400000006ff */
[----:B------:R-:W0:Y:S02]  /*03d0*/  MUFU.RCP R7, R6 ;  /* 0x0000000600077308 */ /* 0x000e240000001000 */
[----:B0-----:R-:W-:-:S04]  /*03e0*/  FFMA R8, R6, R7, -1 ;  /* 0xbf80000006087423 */ /* 0x001fc80000000007 */
[----:B------:R-:W-:-:S04]  /*03f0*/  FADD.FTZ R8, -R8, -RZ ;  /* 0x800000ff08087221 */ /* 0x000fc80000010100 */
[CCC-:B------:R-:W-:Y:S01]  /*0400*/  FFMA.RM R9, R7.reuse, R8.reuse, R7.reuse ;  /* 0x0000000807097223 */ /* 0x1c0fe20000004007 */
[----:B------:R-:W-:-:S04]  /*0410*/  FFMA.RP R8, R7, R8, R7 ;  /* 0x0000000807087223 */ /* 0x000fc80000008007 */
[C---:B------:R-:W-:Y:S02]  /*0420*/  LOP3.LUT R7, R9.reuse, 0x7fffff, RZ, 0xc0, !PT ;  /* 0x007fffff09077812 */ /* 0x040fe400078ec0ff */
[----:B------:R-:W-:Y:S02]  /*0430*/  FSETP.NEU.FTZ.AND P0, PT, R9, R8, PT ;  /* 0x000000080900720b */ /* 0x000fe40003f1d000 */
[----:B------:R-:W-:Y:S02]  /*0440*/  LOP3.LUT R8, R7, 0x800000, RZ, 0xfc, !PT ;  /* 0x0080000007087812 */ /* 0x000fe400078efcff */
[----:B------:R-:W-:Y:S02]  /*0450*/  SEL R7, RZ, 0xffffffff, !P0 ;  /* 0xffffffffff077807 */ /* 0x000fe40004000000 */
[----:B------:R-:W-:Y:S02]  /*0460*/  LOP3.LUT R6, R11, R8, RZ, 0xc0, !PT ;  /* 0x000000080b067212 */ /* 0x000fe400078ec0ff */
[----:B------:R-:W-:-:S02]  /*0470*/  IADD3 R7, PT, PT, -R7, RZ, RZ ;  /* 0x000000ff07077210 */ /* 0x000fc40007ffe1ff */
[-C--:B------:R-:W-:Y:S02]  /*0480*/  SHF.R.U32.HI R6, RZ, R5.reuse, R6 ;  /* 0x00000005ff067219 */ /* 0x080fe40000011606 */
[----:B------:R-:W-:Y:S02]  /*0490*/  LOP3.LUT P1, RZ, R7, R5, R8, 0xf8, !PT ;  /* 0x0000000507ff7212 */ /* 0x000fe4000782f808 */
[C---:B------:R-:W-:Y:S02]  /*04a0*/  LOP3.LUT P0, RZ, R6.reuse, 0x1, RZ, 0xc0, !PT ;  /* 0x0000000106ff7812 */ /* 0x040fe4000780c0ff */
[----:B------:R-:W-:-:S04]  /*04b0*/  LOP3.LUT P2, RZ, R6, 0x2, RZ, 0xc0, !PT ;  /* 0x0000000206ff7812 */ /* 0x000fc8000784c0ff */
[----:B------:R-:W-:Y:S02]  /*04c0*/  PLOP3.LUT P0, PT, P0, P1, P2, 0xe0, 0x0 ;  /* 0x000000000000781c */ /* 0x000fe40000703c20 */
[----:B------:R-:W-:Y:S02]  /*04d0*/  LOP3.LUT P1, RZ, R0, 0x7fffff, RZ, 0xc0, !PT ;  /* 0x007fffff00ff7812 */ /* 0x000fe4000782c0ff */
[----:B------:R-:W-:-:S05]  /*04e0*/  SEL R5, RZ, 0x1, !P0 ;  /* 0x00000001ff057807 */ /* 0x000fca0004000000 */
[----:B------:R-:W-:-:S05]  /*04f0*/  IMAD.MOV R5, RZ, RZ, -R5 ;  /* 0x000000ffff057224 */ /* 0x000fca00078e0a05 */
[----:B------:R-:W-:Y:S02]  /*0500*/  ISETP.GE.AND P0, PT, R5, RZ, PT ;  /* 0x000000ff0500720c */ /* 0x000fe40003f06270 */
[----:B------:R-:W-:-:S04]  /*0510*/  IADD3 R5, PT, PT, R2, -0xfc, RZ ;  /* 0xffffff0402057810 */ /* 0x000fc80007ffe0ff */
[----:B------:R-:W-:-:S07]  /*0520*/  SHF.R.U32.HI R5, RZ, R5, R8 ;  /* 0x00000005ff057219 */ /* 0x000fce0000011608 */
[----:B------:R-:W-:-:S05]  /*0530*/  @!P0 VIADD R5, R5, 0x1 ;  /* 0x0000000105058836 */ /* 0x000fca0000000000 */
[----:B------:R-:W-:-:S04]  /*0540*/  @!P1 SHF.L.U32 R5, R5, 0x1, RZ ;  /* 0x0000000105059819 */ /* 0x000fc800000006ff */
[----:B------:R-:W-:Y:S01]  /*0550*/  LOP3.LUT R5, R5, 0x80000000, R0, 0xf8, !PT ;  /* 0x8000000005057812 */ /* 0x000fe200078ef800 */
[----:B------:R-:W-:Y:S06]  /*0560*/  BRA `(.L_x_6) ;  /* 0x0000000000047947 */ /* 0x000fec0003800000 */
.L_x_7:
[----:B------:R0:W1:Y:S02]  /*0570*/  MUFU.RCP R5, R0 ;  /* 0x0000000000057308 */ /* 0x0000640000001000 */
.L_x_6:
[----:B------:R-:W-:Y:S05]  /*0580*/  BSYNC.RECONVERGENT B1 ;  /* 0x0000000000017941 */ /* 0x000fea0003800200 */
.L_x_4:
[----:B-1----:R-:W-:Y:S02]  /*0590*/  IMAD.MOV.U32 R7, RZ, RZ, R5 ;  /* 0x000000ffff077224 */ /* 0x002fe400078e0005 */
[----:B------:R-:W-:-:S04]  /*05a0*/  HFMA2 R5, -RZ, RZ, 0, 0 ;  /* 0x00000000ff057431 */ /* 0x000fc800000001ff */
[----:B0-----:R-:W-:Y:S05]  /*05b0*/  RET.REL.NODEC R4 `(_Z7sigmoidPfS_i) ;  /* 0xfffffff804907950 */ /* 0x001fea0003c3ffff */
.L_x_8:
        /* <DEDUP_REMOVED lines=12> */
.L_x_14:


//--------------------- .text._Z4tanhPfii         --------------------------
	.section	.text._Z4tanhPfii,"ax",@progbits
	.align	128
        .global         _Z4tanhPfii
        .type           _Z4tanhPfii,@function
        .size           _Z4tanhPfii,(.L_x_17 - _Z4tanhPfii)
        .other          _Z4tanhPfii,@"STO_CUDA_ENTRY STV_DEFAULT"
_Z4tanhPfii:
.text._Z4tanhPfii:
[----:B------:R-:W-:Y:S01]  /*0000*/  LDC R1, c[0x0][0x37c] ;  /* 0x0000df00ff017b82 */ /* 0x000fe20000000800 */
[----:B------:R-:W0:Y:S07]  /*0010*/  S2R R3, SR_TID.X ;  /* 0x0000000000037919 */ /* 0x000e2e0000002100 */
[----:B------:R-:W0:Y:S08]  /*0020*/  S2UR UR4, SR_CTAID.X ;  /* 0x00000000000479c3 */ /* 0x000e300000002500 */
[----:B------:R-:W0:Y:S08]  /*0030*/  LDC R0, c[0x0][0x360] ;  /* 0x0000d800ff007b82 */ /* 0x000e300000000800 */
[----:B------:R-:W1:Y:S01]  /*0040*/  LDC.64 R4, c[0x0][0x388] ;  /* 0x0000e200ff047b82 */ /* 0x000e620000000a00 */
[----:B0-----:R-:W-:-:S04]  /*0050*/  IMAD R0, R0, UR4, R3 ;  /* 0x0000000400007c24 */ /* 0x001fc8000f8e0203 */
[----:B-1----:R-:W-:-:S05]  /*0060*/  IMAD R3, R0, R5, RZ ;  /* 0x0000000500037224 */ /* 0x002fca00078e02ff */
[----:B------:R-:W-:-:S04]  /*0070*/  ISETP.GE.AND P0, PT, R3, R4, PT ;  /* 0x000000040300720c */ /* 0x000fc80003f06270 */
[----:B------:R-:W-:-:S13]  /*0080*/  ISETP.LT.OR P0, PT, R5, 0x1, P0 ;  /* 0x000000010500780c */ /* 0x000fda0000701670 */
[----:B------:R-:W-:Y:S05]  /*0090*/  @P0 EXIT ;  /* 0x000000000000094d */ /* 0x000fea0003800000 */
[----:B------:R-:W-:Y:S01]  /*00a0*/  IADD3 R0, PT, PT, R5, -0x1, RZ ;  /* 0xffffffff05007810 */ /* 0x000fe20007ffe0ff */
[----:B------:R-:W0:Y:S01]  /*00b0*/  LDCU.64 UR4, c[0x0][0x358] ;  /* 0x00006b00ff0477ac */ /* 0x000e220008000a00 */
[----:B------:R-:W-:Y:S01]  /*00c0*/  LOP3.LUT R5, RZ, R3, RZ, 0x33, !PT ;  /* 0x00000003ff057212 */ /* 0x000fe200078e33ff */
[----:B------:R-:W-:Y:S01]  /*00d0*/  BSSY.RECONVERGENT B0, `(.L_x_9) ;  /* 0x0000059000007945 */ /* 0x000fe20003800200 */
[----:B------:R-:W-:Y:S02]  /*00e0*/  HFMA2 R10, -RZ, RZ, 0, 0 ;  /* 0x00000000ff0a7431 */ /* 0x000fe400000001ff */
[----:B------:R-:W-:-:S04]  /*00f0*/  VIADDMNMX.U32 R0, R5, R4, R0, PT ;  /* 0x0000000405007246 */ /* 0x000fc80003800000 */
[C---:B------:R-:W-:Y:S02]  /*0100*/  ISETP.GE.U32.AND P1, PT, R0.reuse, 0x3, PT ;  /* 0x000000030000780c */ /* 0x040fe40003f26070 */
[----:B------:R-:W-:-:S04]  /*0110*/  IADD3 R2, PT, PT, R0, 0x1, RZ ;  /* 0x0000000100027810 */ /* 0x000fc80007ffe0ff */
[----:B------:R-:W-:-:S04]  /*0120*/  LOP3.LUT R8, R2, 0x3, RZ, 0xc0, !PT ;  /* 0x0000000302087812 */ /* 0x000fc800078ec0ff */
[----:B------:R-:W-:-:S03]  /*0130*/  ISETP.NE.AND P0, PT, R8, RZ, PT ;  /* 0x000000ff0800720c */ /* 0x000fc60003f05270 */
[----:B0-----:R-:W-:Y:S10]  /*0140*/  @!P1 BRA `(.L_x_10) ;  /* 0x0000000400449947 */ /* 0x001ff40003800000 */
[----:B------:R-:W0:Y:S01]  /*0150*/  LDC.64 R4, c[0x0][0x380] ;  /* 0x0000e000ff047b82 */ /* 0x000e220000000a00 */
[----:B------:R-:W-:Y:S02]  /*0160*/  LOP3.LUT R10, R2, 0xfffffffc, RZ, 0xc0, !PT ;  /* 0xfffffffc020a7812 */ /* 0x000fe400078ec0ff */
[----:B------:R-:W-:Y:S02]  /*0170*/  MOV R9, R3 ;  /* 0x0000000300097202 */ /* 0x000fe40000000f00 */
[----:B------:R-:W-:Y:S02]  /*0180*/  IADD3 R11, PT, PT, -R10, RZ, RZ ;  /* 0x000000ff0a0b7210 */ /* 0x000fe40007ffe1ff */
[----:B0-----:R-:W-:-:S04]  /*0190*/  IADD3 R4, P1, PT, R4, 0x8, RZ ;  /* 0x0000000804047810 */ /* 0x001fc80007f3e0ff */
[----:B------:R-:W-:-:S09]  /*01a0*/  IADD3.X R5, PT, PT, RZ, R5, RZ, P1, !PT ;  /* 0x00000005ff057210 */ /* 0x000fd20000ffe4ff */
.L_x_11:
[----:B0-----:R-:W-:-:S05]  /*01b0*/  IMAD.WIDE R6, R9, 0x4, R4 ;  /* 0x0000000409067825 */ /* 0x001fca00078e0204 */
[----:B------:R-:W2:Y:S04]  /*01c0*/  LDG.E R15, desc[UR4][R6.64+-0x8] ;  /* 0xfffff804060f7981 */ /* 0x000ea8000c1e1900 */
[----:B------:R-:W3:Y:S04]  /*01d0*/  LDG.E R14, desc[UR4][R6.64+-0x4] ;  /* 0xfffffc04060e7981 */ /* 0x000ee8000c1e1900 */
[----:B------:R-:W4:Y:S04]  /*01e0*/  LDG.E R13, desc[UR4][R6.64] ;  /* 0x00000004060d7981 */ /* 0x000f28000c1e1900 */
[----:B------:R-:W5:Y:S01]  /*01f0*/  LDG.E R12, desc[UR4][R6.64+0x4] ;  /* 0x00000404060c7981 */ /* 0x000f62000c1e1900 */
[----:B------:R-:W-:-:S02]  /*0200*/  MOV R19, 0x3c80f082 ;  /* 0x3c80f08200137802 */ /* 0x000fc40000000f00 */
[----:B------:R-:W-:Y:S02]  /*0210*/  IADD3 R11, PT, PT, R11, 0x4, RZ ;  /* 0x000000040b0b7810 */ /* 0x000fe40007ffe0ff */
[----:B------:R-:W-:Y:S01]  /*0220*/  IADD3 R9, PT, PT, R9, 0x4, RZ ;  /* 0x0000000409097810 */ /* 0x000fe20007ffe0ff */
[C---:B--2---:R-:W-:Y:S01]  /*0230*/  FMUL R0, |R15|.reuse, 2.8853900432586669922 ;  /* 0x4038aa3b0f007820 */ /* 0x044fe20000400200 */
[C---:B------:R-:W-:Y:S01]  /*0240*/  FMUL R16, R15.reuse, R15 ;  /* 0x0000000f0f107220 */ /* 0x040fe20000400000 */
[----:B------:R-:W-:Y:S01]  /*0250*/  FSETP.GE.AND P6, PT, |R15|, 9.010913848876953125, PT ;  /* 0x41102cb40f00780b */ /* 0x000fe20003fc6200 */
[C---:B---3--:R-:W-:Y:S01]  /*0260*/  FMUL R2, |R14|.reuse, 2.8853900432586669922 ;  /* 0x4038aa3b0e027820 */ /* 0x048fe20000400200 */
[C---:B------:R-:W-:Y:S02]  /*0270*/  FMUL R24, R14.reuse, R14 ;  /* 0x0000000e0e187220 */ /* 0x040fe40000400000 */
[----:B------:R-:W0:Y:S01]  /*0280*/  MUFU.EX2 R0, R0 ;  /* 0x0000000000007308 */ /* 0x000e220000000800 */
[----:B------:R-:W-:Y:S01]  /*0290*/  FSETP.GE.AND P2, PT, |R14|, 9.010913848876953125, PT ;  /* 0x41102cb40e00780b */ /* 0x000fe20003f46200 */
[----:B----4-:R-:W-:Y:S01]  /*02a0*/  FMUL R17, |R13|, 2.8853900432586669922 ;  /* 0x4038aa3b0d117820 */ /* 0x010fe20000400200 */
[----:B------:R-:W-:Y:S01]  /*02b0*/  FFMA R23, R24, R19, -0.052303962409496307373 ;  /* 0xbd563cae18177423 */ /* 0x000fe20000000013 */
[----:B------:R-:W-:Y:S01]  /*02c0*/  FSETP.GE.AND P1, PT, |R15|, 0.60000002384185791016, PT ;  /* 0x3f19999a0f00780b */ /* 0x000fe20003f26200 */
[----:B-----5:R-:W-:-:S02]  /*02d0*/  FMUL R18, |R12|, 2.8853900432586669922 ;  /* 0x4038aa3b0c127820 */ /* 0x020fc40000400200 */
[----:B------:R-:W-:Y:S01]  /*02e0*/  FFMA R25, R24, R23, 0.1331529766321182251 ;  /* 0x3e08594118197423 */ /* 0x000fe20000000017 */
[----:B------:R-:W1:Y:S01]  /*02f0*/  MUFU.EX2 R2, R2 ;  /* 0x0000000200027308 */ /* 0x000e620000000800 */
[----:B------:R-:W-:Y:S01]  /*0300*/  HFMA2 R23, -RZ, RZ, 1.875, 0 ;  /* 0x3f800000ff177431 */ /* 0x000fe200000001ff */
[----:B------:R-:W-:Y:S02]  /*0310*/  FSETP.GE.AND P3, PT, |R14|, 0.60000002384185791016, PT ;  /* 0x3f19999a0e00780b */ /* 0x000fe40003f66200 */
[C---:B------:R-:W-:Y:S02]  /*0320*/  FSETP.GE.AND P5, PT, |R13|.reuse, 0.60000002384185791016, PT ;  /* 0x3f19999a0d00780b */ /* 0x040fe40003fa6200 */
[----:B------:R-:W-:Y:S02]  /*0330*/  FSETP.GE.AND P4, PT, |R13|, 9.010913848876953125, PT ;  /* 0x41102cb40d00780b */ /* 0x000fe40003f86200 */
[----:B------:R-:W2:Y:S01]  /*0340*/  MUFU.EX2 R17, R17 ;  /* 0x0000001100117308 */ /* 0x000ea20000000800 */
[----:B0-----:R-:W-:-:S07]  /*0350*/  FADD R21, R0, 1 ;  /* 0x3f80000000157421 */ /* 0x001fce0000000000 */
[----:B------:R-:W0:Y:S01]  /*0360*/  MUFU.EX2 R18, R18 ;  /* 0x0000001200127308 */ /* 0x000e220000000800 */
[----:B-1----:R-:W-:Y:S01]  /*0370*/  FADD R22, R2, 1 ;  /* 0x3f80000002167421 */ /* 0x002fe20000000000 */
[----:B------:R-:W-:-:S06]  /*0380*/  FFMA R2, R24, R25, -0.33332768082618713379 ;  /* 0xbeaaa9ed18027423 */ /* 0x000fcc0000000019 */
[----:B------:R-:W1:Y:S01]  /*0390*/  MUFU.RCP R21, R21 ;  /* 0x0000001500157308 */ /* 0x000e620000001000 */
[----:B--2---:R-:W-:Y:S01]  /*03a0*/  FADD R20, R17, 1 ;  /* 0x3f80000011147421 */ /* 0x004fe20000000000 */
[----:B------:R-:W-:-:S04]  /*03b0*/  FFMA R17, R16, R19, -0.052303962409496307373 ;  /* 0xbd563cae10117423 */ /* 0x000fc80000000013 */
[----:B------:R-:W-:Y:S02]  /*03c0*/  FFMA R17, R16, R17, 0.1331529766321182251 ;  /* 0x3e08594110117423 */ /* 0x000fe40000000011 */
[----:B------:R-:W2:Y:S01]  /*03d0*/  MUFU.RCP R22, R22 ;  /* 0x0000001600167308 */ /* 0x000ea20000001000 */
[----:B0-----:R-:W-:Y:S01]  /*03e0*/  FADD R26, R18, 1 ;  /* 0x3f800000121a7421 */ /* 0x001fe20000000000 */
[----:B------:R-:W-:Y:S01]  /*03f0*/  FFMA R0, R16, R17, -0.33332768082618713379 ;  /* 0xbeaaa9ed10007423 */ /* 0x000fe20000000011 */
[----:B------:R-:W-:Y:S01]  /*0400*/  FFMA R17, R24, R2, RZ ;  /* 0x0000000218117223 */ /* 0x000fe200000000ff */
[----:B------:R-:W-:Y:S02]  /*0410*/  FMUL R2, R13, R13 ;  /* 0x0000000d0d027220 */ /* 0x000fe40000400000 */
[----:B------:R-:W-:Y:S01]  /*0420*/  FFMA R16, R16, R0, RZ ;  /* 0x0000000010107223 */ /* 0x000fe200000000ff */
[----:B------:R-:W-:Y:S01]  /*0430*/  FMUL R0, R12, R12 ;  /* 0x0000000c0c007220 */ /* 0x000fe20000400000 */
[----:B------:R-:W0:Y:S01]  /*0440*/  MUFU.RCP R20, R20 ;  /* 0x0000001400147308 */ /* 0x000e220000001000 */
[----:B-1----:R-:W-:-:S05]  /*0450*/  FFMA R21, R21, -2, R23 ;  /* 0xc000000015157823 */ /* 0x002fca0000000017 */
[----:B------:R-:W-:Y:S02]  /*0460*/  FSEL R24, R21, 1, !P6 ;  /* 0x3f80000015187808 */ /* 0x000fe40007000000 */
[----:B------:R-:W1:Y:S01]  /*0470*/  MUFU.RCP R18, R26 ;  /* 0x0000001a00127308 */ /* 0x000e620000001000 */
[----:B--2---:R-:W-:Y:S01]  /*0480*/  FFMA R22, R22, -2, R23 ;  /* 0xc000000016167823 */ /* 0x004fe20000000017 */
[----:B------:R-:W-:-:S04]  /*0490*/  FSETP.GE.AND P6, PT, |R12|, 9.010913848876953125, PT ;  /* 0x41102cb40c00780b */ /* 0x000fc80003fc6200 */
[----:B------:R-:W-:Y:S02]  /*04a0*/  FSEL R21, R22, 1, !P2 ;  /* 0x3f80000016157808 */ /* 0x000fe40005000000 */
[----:B------:R-:W-:Y:S01]  /*04b0*/  FSETP.GE.AND P2, PT, |R12|, 0.60000002384185791016, PT ;  /* 0x3f19999a0c00780b */ /* 0x000fe20003f46200 */
[----:B0-----:R-:W-:Y:S01]  /*04c0*/  FFMA R20, R20, -2, R23 ;  /* 0xc000000014147823 */ /* 0x001fe20000000017 */
[--C-:B------:R-:W-:Y:S01]  /*04d0*/  LOP3.LUT R21, R21, 0x80000000, R14.reuse, 0xb8, !PT ;  /* 0x8000000015157812 */ /* 0x100fe200078eb80e */
[----:B------:R-:W-:-:S03]  /*04e0*/  @!P3 FFMA R21, R14, R17, R14 ;  /* 0x000000110e15b223 */ /* 0x000fc6000000000e */
[----:B------:R-:W-:Y:S02]  /*04f0*/  FSEL R20, R20, 1, !P4 ;  /* 0x3f80000014147808 */ /* 0x000fe40006000000 */
[----:B------:R0:W-:Y:S01]  /*0500*/  STG.E desc[UR4][R6.64+-0x4], R21 ;  /* 0xfffffc1506007986 */ /* 0x0001e2000c101904 */
[----:B-1----:R-:W-:Y:S01]  /*0510*/  FFMA R18, R18, -2, R23 ;  /* 0xc000000012127823 */ /* 0x002fe20000000017 */
[-C--:B------:R-:W-:Y:S01]  /*0520*/  FFMA R23, R2, R19.reuse, -0.052303962409496307373 ;  /* 0xbd563cae02177423 */ /* 0x080fe20000000013 */
[----:B------:R-:W-:-:S03]  /*0530*/  FFMA R19, R0, R19, -0.052303962409496307373 ;  /* 0xbd563cae00137423 */ /* 0x000fc60000000013 */
[----:B------:R-:W-:Y:S01]  /*0540*/  FFMA R23, R2, R23, 0.1331529766321182251 ;  /* 0x3e08594102177423 */ /* 0x000fe20000000017 */
[----:B------:R-:W-:Y:S01]  /*0550*/  FFMA R19, R0, R19, 0.1331529766321182251 ;  /* 0x3e08594100137423 */ /* 0x000fe20000000013 */
[----:B------:R-:W-:Y:S02]  /*0560*/  FSEL R25, R18, 1, !P6 ;  /* 0x3f80000012197808 */ /* 0x000fe40007000000 */
[----:B------:R-:W-:Y:S01]  /*0570*/  FFMA R23, R2, R23, -0.33332768082618713379 ;  /* 0xbeaaa9ed02177423 */ /* 0x000fe20000000017 */
[----:B------:R-:W-:Y:S01]  /*0580*/  FFMA R27, R0, R19, -0.33332768082618713379 ;  /* 0xbeaaa9ed001b7423 */ /* 0x000fe20000000013 */
[--C-:B------:R-:W-:Y:S01]  /*0590*/  LOP3.LUT R19, R24, 0x80000000, R15.reuse, 0xb8, !PT ;  /* 0x8000000018137812 */ /* 0x100fe200078eb80f */
[----:B------:R-:W-:Y:S01]  /*05a0*/  @!P1 FFMA R19, R15, R16, R15 ;  /* 0x000000100f139223 */ /* 0x000fe2000000000f */
[----:B------:R-:W-:Y:S01]  /*05b0*/  FFMA R2, R2, R23, RZ ;  /* 0x0000001702027223 */ /* 0x000fe200000000ff */
[----:B------:R-:W-:Y:S01]  /*05c0*/  FFMA R27, R0, R27, RZ ;  /* 0x0000001b001b7223 */ /* 0x000fe200000000ff */
[----:B------:R-:W-:-:S02]  /*05d0*/  LOP3.LUT R23, R20, 0x80000000, R13, 0xb8, !PT ;  /* 0x8000000014177812 */ /* 0x000fc400078eb80d */
[--C-:B------:R-:W-:Y:S01]  /*05e0*/  LOP3.LUT R25, R25, 0x80000000, R12.reuse, 0xb8, !PT ;  /* 0x8000000019197812 */ /* 0x100fe200078eb80c */
[----:B------:R-:W-:Y:S01]  /*05f0*/  @!P5 FFMA R23, R13, R2, R13 ;  /* 0x000000020d17d223 */ /* 0x000fe2000000000d */
[----:B------:R-:W-:Y:S01]  /*0600*/  @!P2 FFMA R25, R12, R27, R12 ;  /* 0x0000001b0c19a223 */ /* 0x000fe2000000000c */
[----:B------:R0:W-:Y:S01]  /*0610*/  STG.E desc[UR4][R6.64+-0x8], R19 ;  /* 0xfffff81306007986 */ /* 0x0001e2000c101904 */
[----:B------:R-:W-:-:S03]  /*0620*/  ISETP.NE.AND P1, PT, R11, RZ, PT ;  /* 0x000000ff0b00720c */ /* 0x000fc60003f25270 */
[----:B------:R0:W-:Y:S04]  /*0630*/  STG.E desc[UR4][R6.64], R23 ;  /* 0x0000001706007986 */ /* 0x0001e8000c101904 */
[----:B------:R0:W-:Y:S06]  /*0640*/  STG.E desc[UR4][R6.64+0x4], R25 ;  /* 0x0000041906007986 */ /* 0x0001ec000c101904 */
[----:B------:R-:W-:Y:S05]  /*0650*/  @P1 BRA `(.L_x_11) ;  /* 0xfffffff800d41947 */ /* 0x000fea000383ffff */
.L_x_10:
[----:B------:R-:W-:Y:S05]  /*0660*/  BSYNC.RECONVERGENT B0 ;  /* 0x0000000000007941 */ /* 0x000fea0003800200 */
.L_x_9:
[----:B------:R-:W-:Y:S05]  /*0670*/  @!P0 EXIT ;  /* 0x000000000000894d */ /* 0x000fea0003800000 */
[----:B------:R-:W1:Y:S01]  /*0680*/  LDC.64 R4, c[0x0][0x380] ;  /* 0x0000e000ff047b82 */ /* 0x000e620000000a00 */
[----:B0-----:R-:W-:Y:S02]  /*0690*/  IADD3 R7, PT, PT, R3, R10, RZ ;  /* 0x0000000a03077210 */ /* 0x001fe40007ffe0ff */
[----:B------:R-:W-:-:S07]  /*06a0*/  IADD3 R8, PT, PT, -R8, RZ, RZ ;  /* 0x000000ff08087210 */ /* 0x000fce0007ffe1ff */
.L_x_12:
[----:B01----:R-:W-:-:S05]  /*06b0*/  IMAD.WIDE R2, R7, 0x4, R4 ;  /* 0x0000000407027825 */ /* 0x003fca00078e0204 */
[----:B------:R-:W2:Y:S01]  /*06c0*/  LDG.E R6, desc[UR4][R2.64] ;  /* 0x0000000402067981 */ /* 0x000ea2000c1e1900 */
[----:B------:R-:W-:Y:S01]  /*06d0*/  MOV R12, 0x3c80f082 ;  /* 0x3c80f082000c7802 */ /* 0x000fe20000000f00 */
[----:B------:R-:W-:Y:S01]  /*06e0*/  HFMA2 R10, -RZ, RZ, 1.875, 0 ;  /* 0x3f800000ff0a7431 */ /* 0x000fe200000001ff */
[----:B------:R-:W-:Y:S02]  /*06f0*/  IADD3 R8, PT, PT, R8, 0x1, RZ ;  /* 0x0000000108087810 */ /* 0x000fe40007ffe0ff */
[----:B------:R-:W-:Y:S01]  /*0700*/  IADD3 R7, PT, PT, R7, 0x1, RZ ;  /* 0x0000000107077810 */ /* 0x000fe20007ffe0ff */
[C---:B--2---:R-:W-:Y:S01]  /*0710*/  FMUL R0, |R6|.reuse, 2.8853900432586669922 ;  /* 0x4038aa3b06007820 */ /* 0x044fe20000400200 */
[C---:B------:R-:W-:Y:S01]  /*0720*/  FMUL R13, R6.reuse, R6 ;  /* 0x00000006060d7220 */ /* 0x040fe20000400000 */
[C---:B------:R-:W-:Y:S02]  /*0730*/  FSETP.GE.AND P1, PT, |R6|.reuse, 0.60000002384185791016, PT ;  /* 0x3f19999a0600780b */ /* 0x040fe40003f26200 */
[----:B------:R-:W-:Y:S01]  /*0740*/  FSETP.GE.AND P0, PT, |R6|, 9.010913848876953125, PT ;  /* 0x41102cb40600780b */ /* 0x000fe20003f06200 */
[C---:B------:R-:W-:Y:S01]  /*0750*/  FFMA R12, R13.reuse, R12, -0.052303962409496307373 ;  /* 0xbd563cae0d0c7423 */ /* 0x040fe2000000000c */
[----:B------:R-:W0:Y:S03]  /*0760*/  MUFU.EX2 R0, R0 ;  /* 0x0000000000007308 */ /* 0x000e260000000800 */
[----:B------:R-:W-:Y:S01]  /*0770*/  FFMA R12, R13, R12, 0.1331529766321182251 ;  /* 0x3e0859410d0c7423 */ /* 0x000fe2000000000c */
[----:B0-----:R-:W-:-:S03]  /*0780*/  FADD R9, R0, 1 ;  /* 0x3f80000000097421 */ /* 0x001fc60000000000 */
[----:B------:R-:W-:-:S04]  /*0790*/  FFMA R0, R13, R12, -0.33332768082618713379 ;  /* 0xbeaaa9ed0d007423 */ /* 0x000fc8000000000c */
[----:B------:R-:W-:Y:S01]  /*07a0*/  FFMA R13, R13, R0, RZ ;  /* 0x000000000d0d7223 */ /* 0x000fe200000000ff */
[----:B------:R-:W0:Y:S02]  /*07b0*/  MUFU.RCP R9, R9 ;  /* 0x0000000900097308 */ /* 0x000e240000001000 */
[----:B0-----:R-:W-:-:S05]  /*07c0*/  FFMA R10, R9, -2, R10 ;  /* 0xc0000000090a7823 */ /* 0x001fca000000000a */
[----:B------:R-:W-:Y:S02]  /*07d0*/  FSEL R11, R10, 1, !P0 ;  /* 0x3f8000000a0b7808 */ /* 0x000fe40004000000 */
[----:B------:R-:W-:Y:S02]  /*07e0*/  ISETP.NE.AND P0, PT, R8, RZ, PT ;  /* 0x000000ff0800720c */ /* 0x000fe40003f05270 */
[--C-:B------:R-:W-:Y:S01]  /*07f0*/  LOP3.LUT R11, R11, 0x80000000, R6.reuse, 0xb8, !PT ;  /* 0x800000000b0b7812 */ /* 0x100fe200078eb806 */
[----:B------:R-:W-:-:S05]  /*0800*/  @!P1 FFMA R11, R6, R13, R6 ;  /* 0x0000000d060b9223 */ /* 0x000fca0000000006 */
[----:B------:R0:W-:Y:S05]  /*0810*/  STG.E desc[UR4][R2.64], R11 ;  /* 0x0000000b02007986 */ /* 0x0001ea000c101904 */
[----:B------:R-:W-:Y:S05]  /*0820*/  @P0 BRA `(.L_x_12) ;  /* 0xfffffffc00a00947 */ /* 0x000fea000383ffff */
[----:B------:R-:W-:Y:S05]  /*0830*/  EXIT ;  /* 0x000000000000794d */ /* 0x000fea0003800000 */
.L_x_13:
        /* <DEDUP_REMOVED lines=12> */
.L_x_17:


//--------------------- .nv.shared.reserved.0     --------------------------
	.section	.nv.shared.reserved.0,"aw",@nobits
	.weak		__nv_reservedSMEM_offset_0_alias
	.size		__nv_reservedSMEM_offset_0_alias, 0, 64
	.other		__nv_reservedSMEM_offset_0_alias,@"STO_CUDA_RESERVED_SHARED STV_DEFAULT"
__nv_reservedSMEM_offset_0_alias:
	.zero		0
	.zero		64


//--------------------- .nv.constant0._Z4reluPfS_i --------------------------
	.section	.nv.constant0._Z4reluPfS_i,"a",@progbits
	.sectionflags	@""
	.align	4
.nv.constant0._Z4reluPfS_i:
	.zero		916


//--------------------- .nv.constant0._Z7sigmoidPfS_i --------------------------
	.section	.nv.constant0._Z7sigmoidPfS_i,"a",@progbits
	.sectionflags	@""
	.align	4
.nv.constant0._Z7sigmoidPfS_i:
	.zero		916


//--------------------- .nv.constant0._Z4tanhPfii --------------------------
	.section	.nv.constant0._Z4tanhPfii,"a",@progbits
	.sectionflags	@""
	.align	4
.nv.constant0._Z4tanhPfii:
	.zero		912


//--------------------- SYMBOLS --------------------------

	.type		.nv.reservedSmem.offset0,@object
	.size		.nv.reservedSmem.offset0,0x4
